//
// Generated by NVIDIA NVVM Compiler
//
// Compiler Build ID: CL-36424714
// Cuda compilation tools, release 13.0, V13.0.88
// Based on NVVM 20.0.0
//

.version 9.0
.target sm_100
.address_size 64

	// .globl	_Z33FusedGetBounddingBoxesCoordKernelmPKfS0_S0_S0_S0_S0_S0_S0_PfS1_S1_S1_S1_S1_S1_S1_

.visible .entry _Z33FusedGetBounddingBoxesCoordKernelmPKfS0_S0_S0_S0_S0_S0_S0_PfS1_S1_S1_S1_S1_S1_S1_(
	.param .u64 _Z33FusedGetBounddingBoxesCoordKernelmPKfS0_S0_S0_S0_S0_S0_S0_PfS1_S1_S1_S1_S1_S1_S1__param_0,
	.param .u64 .ptr .align 1 _Z33FusedGetBounddingBoxesCoordKernelmPKfS0_S0_S0_S0_S0_S0_S0_PfS1_S1_S1_S1_S1_S1_S1__param_1,
	.param .u64 .ptr .align 1 _Z33FusedGetBounddingBoxesCoordKernelmPKfS0_S0_S0_S0_S0_S0_S0_PfS1_S1_S1_S1_S1_S1_S1__param_2,
	.param .u64 .ptr .align 1 _Z33FusedGetBounddingBoxesCoordKernelmPKfS0_S0_S0_S0_S0_S0_S0_PfS1_S1_S1_S1_S1_S1_S1__param_3,
	.param .u64 .ptr .align 1 _Z33FusedGetBounddingBoxesCoordKernelmPKfS0_S0_S0_S0_S0_S0_S0_PfS1_S1_S1_S1_S1_S1_S1__param_4,
	.param .u64 .ptr .align 1 _Z33FusedGetBounddingBoxesCoordKernelmPKfS0_S0_S0_S0_S0_S0_S0_PfS1_S1_S1_S1_S1_S1_S1__param_5,
	.param .u64 .ptr .align 1 _Z33FusedGetBounddingBoxesCoordKernelmPKfS0_S0_S0_S0_S0_S0_S0_PfS1_S1_S1_S1_S1_S1_S1__param_6,
	.param .u64 .ptr .align 1 _Z33FusedGetBounddingBoxesCoordKernelmPKfS0_S0_S0_S0_S0_S0_S0_PfS1_S1_S1_S1_S1_S1_S1__param_7,
	.param .u64 .ptr .align 1 _Z33FusedGetBounddingBoxesCoordKernelmPKfS0_S0_S0_S0_S0_S0_S0_PfS1_S1_S1_S1_S1_S1_S1__param_8,
	.param .u64 .ptr .align 1 _Z33FusedGetBounddingBoxesCoordKernelmPKfS0_S0_S0_S0_S0_S0_S0_PfS1_S1_S1_S1_S1_S1_S1__param_9,
	.param .u64 .ptr .align 1 _Z33FusedGetBounddingBoxesCoordKernelmPKfS0_S0_S0_S0_S0_S0_S0_PfS1_S1_S1_S1_S1_S1_S1__param_10,
	.param .u64 .ptr .align 1 _Z33FusedGetBounddingBoxesCoordKernelmPKfS0_S0_S0_S0_S0_S0_S0_PfS1_S1_S1_S1_S1_S1_S1__param_11,
	.param .u64 .ptr .align 1 _Z33FusedGetBounddingBoxesCoordKernelmPKfS0_S0_S0_S0_S0_S0_S0_PfS1_S1_S1_S1_S1_S1_S1__param_12,
	.param .u64 .ptr .align 1 _Z33FusedGetBounddingBoxesCoordKernelmPKfS0_S0_S0_S0_S0_S0_S0_PfS1_S1_S1_S1_S1_S1_S1__param_13,
	.param .u64 .ptr .align 1 _Z33FusedGetBounddingBoxesCoordKernelmPKfS0_S0_S0_S0_S0_S0_S0_PfS1_S1_S1_S1_S1_S1_S1__param_14,
	.param .u64 .ptr .align 1 _Z33FusedGetBounddingBoxesCoordKernelmPKfS0_S0_S0_S0_S0_S0_S0_PfS1_S1_S1_S1_S1_S1_S1__param_15,
	.param .u64 .ptr .align 1 _Z33FusedGetBounddingBoxesCoordKernelmPKfS0_S0_S0_S0_S0_S0_S0_PfS1_S1_S1_S1_S1_S1_S1__param_16
)
{
	.reg .pred 	%p<3>;
	.reg .b32 	%r<7>;
	.reg .b32 	%f<21>;
	.reg .b64 	%rd<59>;

	ld.param.u64 	%rd21, [_Z33FusedGetBounddingBoxesCoordKernelmPKfS0_S0_S0_S0_S0_S0_S0_PfS1_S1_S1_S1_S1_S1_S1__param_0];
	ld.param.u64 	%rd24, [_Z33FusedGetBounddingBoxesCoordKernelmPKfS0_S0_S0_S0_S0_S0_S0_PfS1_S1_S1_S1_S1_S1_S1__param_3];
	ld.param.u64 	%rd25, [_Z33FusedGetBounddingBoxesCoordKernelmPKfS0_S0_S0_S0_S0_S0_S0_PfS1_S1_S1_S1_S1_S1_S1__param_4];
	ld.param.u64 	%rd26, [_Z33FusedGetBounddingBoxesCoordKernelmPKfS0_S0_S0_S0_S0_S0_S0_PfS1_S1_S1_S1_S1_S1_S1__param_5];
	ld.param.u64 	%rd28, [_Z33FusedGetBounddingBoxesCoordKernelmPKfS0_S0_S0_S0_S0_S0_S0_PfS1_S1_S1_S1_S1_S1_S1__param_7];
	ld.param.u64 	%rd29, [_Z33FusedGetBounddingBoxesCoordKernelmPKfS0_S0_S0_S0_S0_S0_S0_PfS1_S1_S1_S1_S1_S1_S1__param_8];
	ld.param.u64 	%rd30, [_Z33FusedGetBounddingBoxesCoordKernelmPKfS0_S0_S0_S0_S0_S0_S0_PfS1_S1_S1_S1_S1_S1_S1__param_9];
	ld.param.u64 	%rd31, [_Z33FusedGetBounddingBoxesCoordKernelmPKfS0_S0_S0_S0_S0_S0_S0_PfS1_S1_S1_S1_S1_S1_S1__param_10];
	ld.param.u64 	%rd32, [_Z33FusedGetBounddingBoxesCoordKernelmPKfS0_S0_S0_S0_S0_S0_S0_PfS1_S1_S1_S1_S1_S1_S1__param_11];
	ld.param.u64 	%rd33, [_Z33FusedGetBounddingBoxesCoordKernelmPKfS0_S0_S0_S0_S0_S0_S0_PfS1_S1_S1_S1_S1_S1_S1__param_12];
	ld.param.u64 	%rd34, [_Z33FusedGetBounddingBoxesCoordKernelmPKfS0_S0_S0_S0_S0_S0_S0_PfS1_S1_S1_S1_S1_S1_S1__param_13];
	ld.param.u64 	%rd35, [_Z33FusedGetBounddingBoxesCoordKernelmPKfS0_S0_S0_S0_S0_S0_S0_PfS1_S1_S1_S1_S1_S1_S1__param_14];
	ld.param.u64 	%rd36, [_Z33FusedGetBounddingBoxesCoordKernelmPKfS0_S0_S0_S0_S0_S0_S0_PfS1_S1_S1_S1_S1_S1_S1__param_15];
	ld.param.u64 	%rd37, [_Z33FusedGetBounddingBoxesCoordKernelmPKfS0_S0_S0_S0_S0_S0_S0_PfS1_S1_S1_S1_S1_S1_S1__param_16];
	mov.u32 	%r2, %ctaid.x;
	mov.u32 	%r1, %ntid.x;
	mov.u32 	%r3, %tid.x;
	mad.lo.s32 	%r4, %r2, %r1, %r3;
	cvt.u64.u32 	%rd58, %r4;
	setp.le.u64 	%p1, %rd21, %rd58;
	@%p1 bra 	$L__BB0_3;
	ld.param.u64 	%rd57, [_Z33FusedGetBounddingBoxesCoordKernelmPKfS0_S0_S0_S0_S0_S0_S0_PfS1_S1_S1_S1_S1_S1_S1__param_6];
	ld.param.u64 	%rd56, [_Z33FusedGetBounddingBoxesCoordKernelmPKfS0_S0_S0_S0_S0_S0_S0_PfS1_S1_S1_S1_S1_S1_S1__param_2];
	ld.param.u64 	%rd55, [_Z33FusedGetBounddingBoxesCoordKernelmPKfS0_S0_S0_S0_S0_S0_S0_PfS1_S1_S1_S1_S1_S1_S1__param_1];
	mov.u32 	%r5, %nctaid.x;
	mul.lo.s32 	%r6, %r1, %r5;
	cvt.u64.u32 	%rd2, %r6;
	cvta.to.global.u64 	%rd3, %rd24;
	cvta.to.global.u64 	%rd4, %rd25;
	cvta.to.global.u64 	%rd5, %rd28;
	cvta.to.global.u64 	%rd6, %rd29;
	cvta.to.global.u64 	%rd7, %rd55;
	cvta.to.global.u64 	%rd8, %rd56;
	cvta.to.global.u64 	%rd9, %rd26;
	cvta.to.global.u64 	%rd10, %rd57;
	cvta.to.global.u64 	%rd11, %rd30;
	cvta.to.global.u64 	%rd12, %rd32;
	cvta.to.global.u64 	%rd13, %rd31;
	cvta.to.global.u64 	%rd14, %rd33;
	cvta.to.global.u64 	%rd15, %rd34;
	cvta.to.global.u64 	%rd16, %rd36;
	cvta.to.global.u64 	%rd17, %rd35;
	cvta.to.global.u64 	%rd18, %rd37;
$L__BB0_2:
	shl.b64 	%rd38, %rd58, 2;
	add.s64 	%rd39, %rd3, %rd38;
	ld.global.f32 	%f1, [%rd39];
	mul.f32 	%f2, %f1, 0f3F000000;
	add.s64 	%rd40, %rd4, %rd38;
	ld.global.f32 	%f3, [%rd40];
	mul.f32 	%f4, %f3, 0f3F000000;
	add.s64 	%rd41, %rd5, %rd38;
	ld.global.f32 	%f5, [%rd41];
	mul.f32 	%f6, %f5, 0f3F000000;
	add.s64 	%rd42, %rd6, %rd38;
	ld.global.f32 	%f7, [%rd42];
	mul.f32 	%f8, %f7, 0f3F000000;
	add.s64 	%rd43, %rd7, %rd38;
	ld.global.f32 	%f9, [%rd43];
	add.s64 	%rd44, %rd8, %rd38;
	ld.global.f32 	%f10, [%rd44];
	add.s64 	%rd45, %rd9, %rd38;
	ld.global.f32 	%f11, [%rd45];
	add.s64 	%rd46, %rd10, %rd38;
	ld.global.f32 	%f12, [%rd46];
	sub.f32 	%f13, %f9, %f2;
	add.s64 	%rd47, %rd11, %rd38;
	st.global.f32 	[%rd47], %f13;
	add.f32 	%f14, %f2, %f9;
	add.s64 	%rd48, %rd12, %rd38;
	st.global.f32 	[%rd48], %f14;
	sub.f32 	%f15, %f10, %f4;
	add.s64 	%rd49, %rd13, %rd38;
	st.global.f32 	[%rd49], %f15;
	add.f32 	%f16, %f4, %f10;
	add.s64 	%rd50, %rd14, %rd38;
	st.global.f32 	[%rd50], %f16;
	sub.f32 	%f17, %f11, %f6;
	add.s64 	%rd51, %rd15, %rd38;
	st.global.f32 	[%rd51], %f17;
	add.f32 	%f18, %f6, %f11;
	add.s64 	%rd52, %rd16, %rd38;
	st.global.f32 	[%rd52], %f18;
	sub.f32 	%f19, %f12, %f8;
	add.s64 	%rd53, %rd17, %rd38;
	st.global.f32 	[%rd53], %f19;
	add.f32 	%f20, %f8, %f12;
	add.s64 	%rd54, %rd18, %rd38;
	st.global.f32 	[%rd54], %f20;
	add.s64 	%rd58, %rd58, %rd2;
	setp.lt.u64 	%p2, %rd58, %rd21;
	@%p2 bra 	$L__BB0_2;
$L__BB0_3:
	ret;

}
	// .globl	_Z37FusedGetBounddingBoxesCoordGradKernelmPKfS0_S0_S0_S0_S0_S0_S0_PfS1_S1_S1_S1_S1_S1_S1_
.visible .entry _Z37FusedGetBounddingBoxesCoordGradKernelmPKfS0_S0_S0_S0_S0_S0_S0_PfS1_S1_S1_S1_S1_S1_S1_(
	.param .u64 _Z37FusedGetBounddingBoxesCoordGradKernelmPKfS0_S0_S0_S0_S0_S0_S0_PfS1_S1_S1_S1_S1_S1_S1__param_0,
	.param .u64 .ptr .align 1 _Z37FusedGetBounddingBoxesCoordGradKernelmPKfS0_S0_S0_S0_S0_S0_S0_PfS1_S1_S1_S1_S1_S1_S1__param_1,
	.param .u64 .ptr .align 1 _Z37FusedGetBounddingBoxesCoordGradKernelmPKfS0_S0_S0_S0_S0_S0_S0_PfS1_S1_S1_S1_S1_S1_S1__param_2,
	.param .u64 .ptr .align 1 _Z37FusedGetBounddingBoxesCoordGradKernelmPKfS0_S0_S0_S0_S0_S0_S0_PfS1_S1_S1_S1_S1_S1_S1__param_3,
	.param .u64 .ptr .align 1 _Z37FusedGetBounddingBoxesCoordGradKernelmPKfS0_S0_S0_S0_S0_S0_S0_PfS1_S1_S1_S1_S1_S1_S1__param_4,
	.param .u64 .ptr .align 1 _Z37FusedGetBounddingBoxesCoordGradKernelmPKfS0_S0_S0_S0_S0_S0_S0_PfS1_S1_S1_S1_S1_S1_S1__param_5,
	.param .u64 .ptr .align 1 _Z37FusedGetBounddingBoxesCoordGradKernelmPKfS0_S0_S0_S0_S0_S0_S0_PfS1_S1_S1_S1_S1_S1_S1__param_6,
	.param .u64 .ptr .align 1 _Z37FusedGetBounddingBoxesCoordGradKernelmPKfS0_S0_S0_S0_S0_S0_S0_PfS1_S1_S1_S1_S1_S1_S1__param_7,
	.param .u64 .ptr .align 1 _Z37FusedGetBounddingBoxesCoordGradKernelmPKfS0_S0_S0_S0_S0_S0_S0_PfS1_S1_S1_S1_S1_S1_S1__param_8,
	.param .u64 .ptr .align 1 _Z37FusedGetBounddingBoxesCoordGradKernelmPKfS0_S0_S0_S0_S0_S0_S0_PfS1_S1_S1_S1_S1_S1_S1__param_9,
	.param .u64 .ptr .align 1 _Z37FusedGetBounddingBoxesCoordGradKernelmPKfS0_S0_S0_S0_S0_S0_S0_PfS1_S1_S1_S1_S1_S1_S1__param_10,
	.param .u64 .ptr .align 1 _Z37FusedGetBounddingBoxesCoordGradKernelmPKfS0_S0_S0_S0_S0_S0_S0_PfS1_S1_S1_S1_S1_S1_S1__param_11,
	.param .u64 .ptr .align 1 _Z37FusedGetBounddingBoxesCoordGradKernelmPKfS0_S0_S0_S0_S0_S0_S0_PfS1_S1_S1_S1_S1_S1_S1__param_12,
	.param .u64 .ptr .align 1 _Z37FusedGetBounddingBoxesCoordGradKernelmPKfS0_S0_S0_S0_S0_S0_S0_PfS1_S1_S1_S1_S1_S1_S1__param_13,
	.param .u64 .ptr .align 1 _Z37FusedGetBounddingBoxesCoordGradKernelmPKfS0_S0_S0_S0_S0_S0_S0_PfS1_S1_S1_S1_S1_S1_S1__param_14,
	.param .u64 .ptr .align 1 _Z37FusedGetBounddingBoxesCoordGradKernelmPKfS0_S0_S0_S0_S0_S0_S0_PfS1_S1_S1_S1_S1_S1_S1__param_15,
	.param .u64 .ptr .align 1 _Z37FusedGetBounddingBoxesCoordGradKernelmPKfS0_S0_S0_S0_S0_S0_S0_PfS1_S1_S1_S1_S1_S1_S1__param_16
)
{
	.reg .pred 	%p<3>;
	.reg .b32 	%r<8>;
	.reg .b32 	%f<13>;
	.reg .b64 	%rd<59>;

	ld.param.u64 	%rd21, [_Z37FusedGetBounddingBoxesCoordGradKernelmPKfS0_S0_S0_S0_S0_S0_S0_PfS1_S1_S1_S1_S1_S1_S1__param_0];
	ld.param.u64 	%rd24, [_Z37FusedGetBounddingBoxesCoordGradKernelmPKfS0_S0_S0_S0_S0_S0_S0_PfS1_S1_S1_S1_S1_S1_S1__param_3];
	ld.param.u64 	%rd25, [_Z37FusedGetBounddingBoxesCoordGradKernelmPKfS0_S0_S0_S0_S0_S0_S0_PfS1_S1_S1_S1_S1_S1_S1__param_4];
	ld.param.u64 	%rd26, [_Z37FusedGetBounddingBoxesCoordGradKernelmPKfS0_S0_S0_S0_S0_S0_S0_PfS1_S1_S1_S1_S1_S1_S1__param_5];
	ld.param.u64 	%rd28, [_Z37FusedGetBounddingBoxesCoordGradKernelmPKfS0_S0_S0_S0_S0_S0_S0_PfS1_S1_S1_S1_S1_S1_S1__param_7];
	ld.param.u64 	%rd29, [_Z37FusedGetBounddingBoxesCoordGradKernelmPKfS0_S0_S0_S0_S0_S0_S0_PfS1_S1_S1_S1_S1_S1_S1__param_8];
	ld.param.u64 	%rd30, [_Z37FusedGetBounddingBoxesCoordGradKernelmPKfS0_S0_S0_S0_S0_S0_S0_PfS1_S1_S1_S1_S1_S1_S1__param_9];
	ld.param.u64 	%rd31, [_Z37FusedGetBounddingBoxesCoordGradKernelmPKfS0_S0_S0_S0_S0_S0_S0_PfS1_S1_S1_S1_S1_S1_S1__param_10];
	ld.param.u64 	%rd32, [_Z37FusedGetBounddingBoxesCoordGradKernelmPKfS0_S0_S0_S0_S0_S0_S0_PfS1_S1_S1_S1_S1_S1_S1__param_11];
	ld.param.u64 	%rd33, [_Z37FusedGetBounddingBoxesCoordGradKernelmPKfS0_S0_S0_S0_S0_S0_S0_PfS1_S1_S1_S1_S1_S1_S1__param_12];
	ld.param.u64 	%rd34, [_Z37FusedGetBounddingBoxesCoordGradKernelmPKfS0_S0_S0_S0_S0_S0_S0_PfS1_S1_S1_S1_S1_S1_S1__param_13];
	ld.param.u64 	%rd35, [_Z37FusedGetBounddingBoxesCoordGradKernelmPKfS0_S0_S0_S0_S0_S0_S0_PfS1_S1_S1_S1_S1_S1_S1__param_14];
	ld.param.u64 	%rd36, [_Z37FusedGetBounddingBoxesCoordGradKernelmPKfS0_S0_S0_S0_S0_S0_S0_PfS1_S1_S1_S1_S1_S1_S1__param_15];
	ld.param.u64 	%rd37, [_Z37FusedGetBounddingBoxesCoordGradKernelmPKfS0_S0_S0_S0_S0_S0_S0_PfS1_S1_S1_S1_S1_S1_S1__param_16];
	mov.u32 	%r2, %ctaid.x;
	mov.u32 	%r1, %ntid.x;
	mov.u32 	%r3, %tid.x;
	mad.lo.s32 	%r4, %r2, %r1, %r3;
	cvt.u64.u32 	%rd58, %r4;
	setp.le.u64 	%p1, %rd21, %rd58;
	@%p1 bra 	$L__BB1_3;
	ld.param.u64 	%rd57, [_Z37FusedGetBounddingBoxesCoordGradKernelmPKfS0_S0_S0_S0_S0_S0_S0_PfS1_S1_S1_S1_S1_S1_S1__param_6];
	ld.param.u64 	%rd56, [_Z37FusedGetBounddingBoxesCoordGradKernelmPKfS0_S0_S0_S0_S0_S0_S0_PfS1_S1_S1_S1_S1_S1_S1__param_2];
	ld.param.u64 	%rd55, [_Z37FusedGetBounddingBoxesCoordGradKernelmPKfS0_S0_S0_S0_S0_S0_S0_PfS1_S1_S1_S1_S1_S1_S1__param_1];
	mov.u32 	%r5, %nctaid.x;
	mul.lo.s32 	%r6, %r1, %r5;
	cvt.u64.u32 	%rd2, %r6;
	cvta.to.global.u64 	%rd3, %rd55;
	cvta.to.global.u64 	%rd4, %rd56;
	cvta.to.global.u64 	%rd5, %rd24;
	cvta.to.global.u64 	%rd6, %rd25;
	cvta.to.global.u64 	%rd7, %rd26;
	cvta.to.global.u64 	%rd8, %rd57;
	cvta.to.global.u64 	%rd9, %rd28;
	cvta.to.global.u64 	%rd10, %rd29;
	cvta.to.global.u64 	%rd11, %rd30;
	cvta.to.global.u64 	%rd12, %rd31;
	cvta.to.global.u64 	%rd13, %rd32;
	cvta.to.global.u64 	%rd14, %rd33;
	cvta.to.global.u64 	%rd15, %rd34;
	cvta.to.global.u64 	%rd16, %rd35;
	cvta.to.global.u64 	%rd17, %rd36;
	cvta.to.global.u64 	%rd18, %rd37;
$L__BB1_2:
	shl.b64 	%rd38, %rd58, 2;
	add.s64 	%rd39, %rd3, %rd38;
	ld.global.f32 	%f1, [%rd39];
	add.s64 	%rd40, %rd4, %rd38;
	ld.global.f32 	%f2, [%rd40];
	add.s64 	%rd41, %rd5, %rd38;
	ld.global.f32 	%f3, [%rd41];
	add.s64 	%rd42, %rd6, %rd38;
	ld.global.f32 	%f4, [%rd42];
	add.s64 	%rd43, %rd7, %rd38;
	ld.global.f32 	%f5, [%rd43];
	add.s64 	%rd44, %rd8, %rd38;
	ld.global.f32 	%f6, [%rd44];
	add.s64 	%rd45, %rd9, %rd38;
	ld.global.f32 	%f7, [%rd45];
	add.s64 	%rd46, %rd10, %rd38;
	ld.global.f32 	%f8, [%rd46];
	add.f32 	%f9, %f1, %f2;
	add.s64 	%rd47, %rd11, %rd38;
	st.global.f32 	[%rd47], %f9;
	add.f32 	%f10, %f3, %f4;
	add.s64 	%rd48, %rd12, %rd38;
	st.global.f32 	[%rd48], %f10;
	add.s64 	%rd49, %rd13, %rd38;
	mov.b32 	%r7, 0;
	st.global.u32 	[%rd49], %r7;
	add.s64 	%rd50, %rd14, %rd38;
	st.global.u32 	[%rd50], %r7;
	add.f32 	%f11, %f5, %f6;
	add.s64 	%rd51, %rd15, %rd38;
	st.global.f32 	[%rd51], %f11;
	add.f32 	%f12, %f7, %f8;
	add.s64 	%rd52, %rd16, %rd38;
	st.global.f32 	[%rd52], %f12;
	add.s64 	%rd53, %rd17, %rd38;
	st.global.u32 	[%rd53], %r7;
	add.s64 	%rd54, %rd18, %rd38;
	st.global.u32 	[%rd54], %r7;
	add.s64 	%rd58, %rd58, %rd2;
	setp.lt.u64 	%p2, %rd58, %rd21;
	@%p2 bra 	$L__BB1_2;
$L__BB1_3:
	ret;

}


// ===== COMPILED SASS (sm_100) =====

	.target	sm_100

	.elftype	@"ET_EXEC"


//--------------------- .note.nv.tkinfo           --------------------------
	.section	.note.nv.tkinfo,"",@"SHT_NOTE"
	.sectionflags	@"SHF_NOTE_NV_TKINFO"
	.tkinfo
        /*0018*/ 	.word	0x00000002
        /*0030*/ 	.string	""
        /*0030*/ 	.string	"ptxas"
        /*0030*/ 	.string	"Cuda compilation tools, release 13.0, V13.0.88"
        /*0030*/ 	.string	"Build cuda_13.0.r13.0/compiler.36424714_0"
        /*0030*/ 	.string	"-arch sm_100 -m 64 "



//--------------------- .note.nv.cuinfo           --------------------------
	.section	.note.nv.cuinfo,"",@"SHT_NOTE"
	.sectionflags	@"SHF_NOTE_NV_CUINFO"
        /*0018*/ 	.short	0x0002
        /*001a*/ 	.short	0x0064
        /*001c*/ 	.short	0x0082
	.zero		2


//--------------------- .nv.info                  --------------------------
	.section	.nv.info,"",@"SHT_CUDA_INFO"
	.align	4


	//----- nvinfo : EIATTR_REGCOUNT
	.align		4
        /*0000*/ 	.byte	0x04, 0x2f
        /*0002*/ 	.short	(.L_1 - .L_0)
	.align		4
.L_0:
        /*0004*/ 	.word	index@(_Z33FusedGetBounddingBoxesCoordKernelmPKfS0_S0_S0_S0_S0_S0_S0_PfS1_S1_S1_S1_S1_S1_S1_)
        /*0008*/ 	.word	0x00000020


	//----- nvinfo : EIATTR_FRAME_SIZE
	.align		4
.L_1:
        /*000c*/ 	.byte	0x04, 0x11
        /*000e*/ 	.short	(.L_3 - .L_2)
	.align		4
.L_2:
        /*0010*/ 	.word	index@(_Z33FusedGetBounddingBoxesCoordKernelmPKfS0_S0_S0_S0_S0_S0_S0_PfS1_S1_S1_S1_S1_S1_S1_)
        /*0014*/ 	.word	0x00000000


	//----- nvinfo : EIATTR_REGCOUNT
	.align		4
.L_3:
        /*0018*/ 	.byte	0x04, 0x2f
        /*001a*/ 	.short	(.L_5 - .L_4)
	.align		4
.L_4:
        /*001c*/ 	.word	index@(_Z37FusedGetBounddingBoxesCoordGradKernelmPKfS0_S0_S0_S0_S0_S0_S0_PfS1_S1_S1_S1_S1_S1_S1_)
        /*0020*/ 	.word	0x0000001e


	//----- nvinfo : EIATTR_FRAME_SIZE
	.align		4
.L_5:
        /*0024*/ 	.byte	0x04, 0x11
        /*0026*/ 	.short	(.L_7 - .L_6)
	.align		4
.L_6:
        /*0028*/ 	.word	index@(_Z37FusedGetBounddingBoxesCoordGradKernelmPKfS0_S0_S0_S0_S0_S0_S0_PfS1_S1_S1_S1_S1_S1_S1_)
        /*002c*/ 	.word	0x00000000


	//----- nvinfo : EIATTR_MIN_STACK_SIZE
	.align		4
.L_7:
        /*0030*/ 	.byte	0x04, 0x12
        /*0032*/ 	.short	(.L_9 - .L_8)
	.align		4
.L_8:
        /*0034*/ 	.word	index@(_Z37FusedGetBounddingBoxesCoordGradKernelmPKfS0_S0_S0_S0_S0_S0_S0_PfS1_S1_S1_S1_S1_S1_S1_)
        /*0038*/ 	.word	0x00000000


	//----- nvinfo : EIATTR_MIN_STACK_SIZE
	.align		4
.L_9:
        /*003c*/ 	.byte	0x04, 0x12
        /*003e*/ 	.short	(.L_11 - .L_10)
	.align		4
.L_10:
        /*0040*/ 	.word	index@(_Z33FusedGetBounddingBoxesCoordKernelmPKfS0_S0_S0_S0_S0_S0_S0_PfS1_S1_S1_S1_S1_S1_S1_)
        /*0044*/ 	.word	0x00000000
.L_11:


//--------------------- .nv.compat                --------------------------
	.section	.nv.compat,"",@"SHT_CUDA_COMPAT_INFO"
	.align	4
        /*0000*/ 	.byte	0x02, 0x09, 0x00, 0x00, 0x02, 0x02, 0x01, 0x00, 0x02, 0x05, 0x05, 0x00, 0x03, 0x07, 0x01, 0x01
        /*0010*/ 	.byte	0x02, 0x03, 0x00, 0x00, 0x02, 0x06, 0x01, 0x00, 0x04, 0x0b, 0x08, 0x00, 0x09, 0x00, 0x00, 0x00
        /*0020*/ 	.byte	0x00, 0x00, 0x00, 0x00


//--------------------- .nv.info._Z37FusedGetBounddingBoxesCoordGradKernelmPKfS0_S0_S0_S0_S0_S0_S0_PfS1_S1_S1_S1_S1_S1_S1_ --------------------------
	.section	.nv.info._Z37FusedGetBounddingBoxesCoordGradKernelmPKfS0_S0_S0_S0_S0_S0_S0_PfS1_S1_S1_S1_S1_S1_S1_,"",@"SHT_CUDA_INFO"
	.sectionflags	@""
	.align	4


	//----- nvinfo : EIATTR_CUDA_API_VERSION
	.align		4
        /*0000*/ 	.byte	0x04, 0x37
        /*0002*/ 	.short	(.L_13 - .L_12)
.L_12:
        /*0004*/ 	.word	0x00000082


	//----- nvinfo : EIATTR_KPARAM_INFO
	.align		4
.L_13:
        /*0008*/ 	.byte	0x04, 0x17
        /*000a*/ 	.short	(.L_15 - .L_14)
.L_14:
        /*000c*/ 	.word	0x00000000
        /*0010*/ 	.short	0x0010
        /*0012*/ 	.short	0x0080
        /*0014*/ 	.byte	0x00, 0xf5, 0x21, 0x00


	//----- nvinfo : EIATTR_KPARAM_INFO
	.align		4
.L_15:
        /*0018*/ 	.byte	0x04, 0x17
        /*001a*/ 	.short	(.L_17 - .L_16)
.L_16:
        /*001c*/ 	.word	0x00000000
        /*0020*/ 	.short	0x000f
        /*0022*/ 	.short	0x0078
        /*0024*/ 	.byte	0x00, 0xf5, 0x21, 0x00


	//----- nvinfo : EIATTR_KPARAM_INFO
	.align		4
.L_17:
        /*0028*/ 	.byte	0x04, 0x17
        /*002a*/ 	.short	(.L_19 - .L_18)
.L_18:
        /*002c*/ 	.word	0x00000000
        /*0030*/ 	.short	0x000e
        /*0032*/ 	.short	0x0070
        /*0034*/ 	.byte	0x00, 0xf5, 0x21, 0x00


	//----- nvinfo : EIATTR_KPARAM_INFO
	.align		4
.L_19:
        /*0038*/ 	.byte	0x04, 0x17
        /*003a*/ 	.short	(.L_21 - .L_20)
.L_20:
        /*003c*/ 	.word	0x00000000
        /*0040*/ 	.short	0x000d
        /*0042*/ 	.short	0x0068
        /*0044*/ 	.byte	0x00, 0xf5, 0x21, 0x00


	//----- nvinfo : EIATTR_KPARAM_INFO
	.align		4
.L_21:
        /*0048*/ 	.byte	0x04, 0x17
        /*004a*/ 	.short	(.L_23 - .L_22)
.L_22:
        /*004c*/ 	.word	0x00000000
        /*0050*/ 	.short	0x000c
        /*0052*/ 	.short	0x0060
        /*0054*/ 	.byte	0x00, 0xf5, 0x21, 0x00


	//----- nvinfo : EIATTR_KPARAM_INFO
	.align		4
.L_23:
        /*0058*/ 	.byte	0x04, 0x17
        /*005a*/ 	.short	(.L_25 - .L_24)
.L_24:
        /*005c*/ 	.word	0x00000000
        /*0060*/ 	.short	0x000b
        /*0062*/ 	.short	0x0058
        /*0064*/ 	.byte	0x00, 0xf5, 0x21, 0x00


	//----- nvinfo : EIATTR_KPARAM_INFO
	.align		4
.L_25:
        /*0068*/ 	.byte	0x04, 0x17
        /*006a*/ 	.short	(.L_27 - .L_26)
.L_26:
        /*006c*/ 	.word	0x00000000
        /*0070*/ 	.short	0x000a
        /*0072*/ 	.short	0x0050
        /*0074*/ 	.byte	0x00, 0xf5, 0x21, 0x00


	//----- nvinfo : EIATTR_KPARAM_INFO
	.align		4
.L_27:
        /*0078*/ 	.byte	0x04, 0x17
        /*007a*/ 	.short	(.L_29 - .L_28)
.L_28:
        /*007c*/ 	.word	0x00000000
        /*0080*/ 	.short	0x0009
        /*0082*/ 	.short	0x0048
        /*0084*/ 	.byte	0x00, 0xf5, 0x21, 0x00


	//----- nvinfo : EIATTR_KPARAM_INFO
	.align		4
.L_29:
        /*0088*/ 	.byte	0x04, 0x17
        /*008a*/ 	.short	(.L_31 - .L_30)
.L_30:
        /*008c*/ 	.word	0x00000000
        /*0090*/ 	.short	0x0008
        /*0092*/ 	.short	0x0040
        /*0094*/ 	.byte	0x00, 0xf5, 0x21, 0x00


	//----- nvinfo : EIATTR_KPARAM_INFO
	.align		4
.L_31:
        /*0098*/ 	.byte	0x04, 0x17
        /*009a*/ 	.short	(.L_33 - .L_32)
.L_32:
        /*009c*/ 	.word	0x00000000
        /*00a0*/ 	.short	0x0007
        /*00a2*/ 	.short	0x0038
        /*00a4*/ 	.byte	0x00, 0xf5, 0x21, 0x00


	//----- nvinfo : EIATTR_KPARAM_INFO
	.align		4
.L_33:
        /*00a8*/ 	.byte	0x04, 0x17
        /*00aa*/ 	.short	(.L_35 - .L_34)
.L_34:
        /*00ac*/ 	.word	0x00000000
        /*00b0*/ 	.short	0x0006
        /*00b2*/ 	.short	0x0030
        /*00b4*/ 	.byte	0x00, 0xf5, 0x21, 0x00


	//----- nvinfo : EIATTR_KPARAM_INFO
	.align		4
.L_35:
        /*00b8*/ 	.byte	0x04, 0x17
        /*00ba*/ 	.short	(.L_37 - .L_36)
.L_36:
        /*00bc*/ 	.word	0x00000000
        /*00c0*/ 	.short	0x0005
        /*00c2*/ 	.short	0x0028
        /*00c4*/ 	.byte	0x00, 0xf5, 0x21, 0x00


	//----- nvinfo : EIATTR_KPARAM_INFO
	.align		4
.L_37:
        /*00c8*/ 	.byte	0x04, 0x17
        /*00ca*/ 	.short	(.L_39 - .L_38)
.L_38:
        /*00cc*/ 	.word	0x00000000
        /*00d0*/ 	.short	0x0004
        /*00d2*/ 	.short	0x0020
        /*00d4*/ 	.byte	0x00, 0xf5, 0x21, 0x00


	//----- nvinfo : EIATTR_KPARAM_INFO
	.align		4
.L_39:
        /*00d8*/ 	.byte	0x04, 0x17
        /*00da*/ 	.short	(.L_41 - .L_40)
.L_40:
        /*00dc*/ 	.word	0x00000000
        /*00e0*/ 	.short	0x0003
        /*00e2*/ 	.short	0x0018
        /*00e4*/ 	.byte	0x00, 0xf5, 0x21, 0x00


	//----- nvinfo : EIATTR_KPARAM_INFO
	.align		4
.L_41:
        /*00e8*/ 	.byte	0x04, 0x17
        /*00ea*/ 	.short	(.L_43 - .L_42)
.L_42:
        /*00ec*/ 	.word	0x00000000
        /*00f0*/ 	.short	0x0002
        /*00f2*/ 	.short	0x0010
        /*00f4*/ 	.byte	0x00, 0xf5, 0x21, 0x00


	//----- nvinfo : EIATTR_KPARAM_INFO
	.align		4
.L_43:
        /*00f8*/ 	.byte	0x04, 0x17
        /*00fa*/ 	.short	(.L_45 - .L_44)
.L_44:
        /*00fc*/ 	.word	0x00000000
        /*0100*/ 	.short	0x0001
        /*0102*/ 	.short	0x0008
        /*0104*/ 	.byte	0x00, 0xf5, 0x21, 0x00


	//----- nvinfo : EIATTR_KPARAM_INFO
	.align		4
.L_45:
        /*0108*/ 	.byte	0x04, 0x17
        /*010a*/ 	.short	(.L_47 - .L_46)
.L_46:
        /*010c*/ 	.word	0x00000000
        /*0110*/ 	.short	0x0000
        /*0112*/ 	.short	0x0000
        /*0114*/ 	.byte	0x00, 0xf0, 0x21, 0x00


	//----- nvinfo : EIATTR_SPARSE_MMA_MASK
	.align		4
.L_47:
        /*0118*/ 	.byte	0x03, 0x50
        /*011a*/ 	.short	0x0000


	//----- nvinfo : EIATTR_MAXREG_COUNT
	.align		4
        /*011c*/ 	.byte	0x03, 0x1b
        /*011e*/ 	.short	0x00ff


	//----- nvinfo : EIATTR_MERCURY_ISA_VERSION
	.align		4
        /*0120*/ 	.byte	0x03, 0x5f
        /*0122*/ 	.short	0x0101


	//----- nvinfo : EIATTR_VRC_CTA_INIT_COUNT
	.align		4
        /*0124*/ 	.byte	0x02, 0x4a
	.zero		1
	.zero		1


	//----- nvinfo : EIATTR_EXIT_INSTR_OFFSETS
	.align		4
        /*0128*/ 	.byte	0x04, 0x1c
        /*012a*/ 	.short	(.L_49 - .L_48)


	//   ....[0]....
.L_48:
        /*012c*/ 	.word	0x00000080


	//   ....[1]....
        /*0130*/ 	.word	0x00000530


	//----- nvinfo : EIATTR_CRS_STACK_SIZE
	.align		4
.L_49:
        /*0134*/ 	.byte	0x04, 0x1e
        /*0136*/ 	.short	(.L_51 - .L_50)
.L_50:
        /*0138*/ 	.word	0x00000000


	//----- nvinfo : EIATTR_CBANK_PARAM_SIZE
	.align		4
.L_51:
        /*013c*/ 	.byte	0x03, 0x19
        /*013e*/ 	.short	0x0088


	//----- nvinfo : EIATTR_PARAM_CBANK
	.align		4
        /*0140*/ 	.byte	0x04, 0x0a
        /*0142*/ 	.short	(.L_53 - .L_52)
	.align		4
.L_52:
        /*0144*/ 	.word	index@(.nv.constant0._Z37FusedGetBounddingBoxesCoordGradKernelmPKfS0_S0_S0_S0_S0_S0_S0_PfS1_S1_S1_S1_S1_S1_S1_)
        /*0148*/ 	.short	0x0380
        /*014a*/ 	.short	0x0088


	//----- nvinfo : EIATTR_SW_WAR
	.align		4
.L_53:
        /*014c*/ 	.byte	0x04, 0x36
        /*014e*/ 	.short	(.L_55 - .L_54)
.L_54:
        /*0150*/ 	.word	0x00000008
.L_55:


//--------------------- .nv.info._Z33FusedGetBounddingBoxesCoordKernelmPKfS0_S0_S0_S0_S0_S0_S0_PfS1_S1_S1_S1_S1_S1_S1_ --------------------------
	.section	.nv.info._Z33FusedGetBounddingBoxesCoordKernelmPKfS0_S0_S0_S0_S0_S0_S0_PfS1_S1_S1_S1_S1_S1_S1_,"",@"SHT_CUDA_INFO"
	.sectionflags	@""
	.align	4


	//----- nvinfo : EIATTR_CUDA_API_VERSION
	.align		4
        /*0000*/ 	.byte	0x04, 0x37
        /*0002*/ 	.short	(.L_57 - .L_56)
.L_56:
        /*0004*/ 	.word	0x00000082


	//----- nvinfo : EIATTR_KPARAM_INFO
	.align		4
.L_57:
        /*0008*/ 	.byte	0x04, 0x17
        /*000a*/ 	.short	(.L_59 - .L_58)
.L_58:
        /*000c*/ 	.word	0x00000000
        /*0010*/ 	.short	0x0010
        /*0012*/ 	.short	0x0080
        /*0014*/ 	.byte	0x00, 0xf5, 0x21, 0x00


	//----- nvinfo : EIATTR_KPARAM_INFO
	.align		4
.L_59:
        /*0018*/ 	.byte	0x04, 0x17
        /*001a*/ 	.short	(.L_61 - .L_60)
.L_60:
        /*001c*/ 	.word	0x00000000
        /*0020*/ 	.short	0x000f
        /*0022*/ 	.short	0x0078
        /*0024*/ 	.byte	0x00, 0xf5, 0x21, 0x00


	//----- nvinfo : EIATTR_KPARAM_INFO
	.align		4
.L_61:
        /*0028*/ 	.byte	0x04, 0x17
        /*002a*/ 	.short	(.L_63 - .L_62)
.L_62:
        /*002c*/ 	.word	0x00000000
        /*0030*/ 	.short	0x000e
        /*0032*/ 	.short	0x0070
        /*0034*/ 	.byte	0x00, 0xf5, 0x21, 0x00


	//----- nvinfo : EIATTR_KPARAM_INFO
	.align		4
.L_63:
        /*0038*/ 	.byte	0x04, 0x17
        /*003a*/ 	.short	(.L_65 - .L_64)
.L_64:
        /*003c*/ 	.word	0x00000000
        /*0040*/ 	.short	0x000d
        /*0042*/ 	.short	0x0068
        /*0044*/ 	.byte	0x00, 0xf5, 0x21, 0x00


	//----- nvinfo : EIATTR_KPARAM_INFO
	.align		4
.L_65:
        /*0048*/ 	.byte	0x04, 0x17
        /*004a*/ 	.short	(.L_67 - .L_66)
.L_66:
        /*004c*/ 	.word	0x00000000
        /*0050*/ 	.short	0x000c
        /*0052*/ 	.short	0x0060
        /*0054*/ 	.byte	0x00, 0xf5, 0x21, 0x00


	//----- nvinfo : EIATTR_KPARAM_INFO
	.align		4
.L_67:
        /*0058*/ 	.byte	0x04, 0x17
        /*005a*/ 	.short	(.L_69 - .L_68)
.L_68:
        /*005c*/ 	.word	0x00000000
        /*0060*/ 	.short	0x000b
        /*0062*/ 	.short	0x0058
        /*0064*/ 	.byte	0x00, 0xf5, 0x21, 0x00


	//----- nvinfo : EIATTR_KPARAM_INFO
	.align		4
.L_69:
        /*0068*/ 	.byte	0x04, 0x17
        /*006a*/ 	.short	(.L_71 - .L_70)
.L_70:
        /*006c*/ 	.word	0x00000000
        /*0070*/ 	.short	0x000a
        /*0072*/ 	.short	0x0050
        /*0074*/ 	.byte	0x00, 0xf5, 0x21, 0x00


	//----- nvinfo : EIATTR_KPARAM_INFO
	.align		4
.L_71:
        /*0078*/ 	.byte	0x04, 0x17
        /*007a*/ 	.short	(.L_73 - .L_72)
.L_72:
        /*007c*/ 	.word	0x00000000
        /*0080*/ 	.short	0x0009
        /*0082*/ 	.short	0x0048
        /*0084*/ 	.byte	0x00, 0xf5, 0x21, 0x00


	//----- nvinfo : EIATTR_KPARAM_INFO
	.align		4
.L_73:
        /*0088*/ 	.byte	0x04, 0x17
        /*008a*/ 	.short	(.L_75 - .L_74)
.L_74:
        /*008c*/ 	.word	0x00000000
        /*0090*/ 	.short	0x0008
        /*0092*/ 	.short	0x0040
        /*0094*/ 	.byte	0x00, 0xf5, 0x21, 0x00


	//----- nvinfo : EIATTR_KPARAM_INFO
	.align		4
.L_75:
        /*0098*/ 	.byte	0x04, 0x17
        /*009a*/ 	.short	(.L_77 - .L_76)
.L_76:
        /*009c*/ 	.word	0x00000000
        /*00a0*/ 	.short	0x0007
        /*00a2*/ 	.short	0x0038
        /*00a4*/ 	.byte	0x00, 0xf5, 0x21, 0x00


	//----- nvinfo : EIATTR_KPARAM_INFO
	.align		4
.L_77:
        /*00a8*/ 	.byte	0x04, 0x17
        /*00aa*/ 	.short	(.L_79 - .L_78)
.L_78:
        /*00ac*/ 	.word	0x00000000
        /*00b0*/ 	.short	0x0006
        /*00b2*/ 	.short	0x0030
        /*00b4*/ 	.byte	0x00, 0xf5, 0x21, 0x00


	//----- nvinfo : EIATTR_KPARAM_INFO
	.align		4
.L_79:
        /*00b8*/ 	.byte	0x04, 0x17
        /*00ba*/ 	.short	(.L_81 - .L_80)
.L_80:
        /*00bc*/ 	.word	0x00000000
        /*00c0*/ 	.short	0x0005
        /*00c2*/ 	.short	0x0028
        /*00c4*/ 	.byte	0x00, 0xf5, 0x21, 0x00


	//----- nvinfo : EIATTR_KPARAM_INFO
	.align		4
.L_81:
        /*00c8*/ 	.byte	0x04, 0x17
        /*00ca*/ 	.short	(.L_83 - .L_82)
.L_82:
        /*00cc*/ 	.word	0x00000000
        /*00d0*/ 	.short	0x0004
        /*00d2*/ 	.short	0x0020
        /*00d4*/ 	.byte	0x00, 0xf5, 0x21, 0x00


	//----- nvinfo : EIATTR_KPARAM_INFO
	.align		4
.L_83:
        /*00d8*/ 	.byte	0x04, 0x17
        /*00da*/ 	.short	(.L_85 - .L_84)
.L_84:
        /*00dc*/ 	.word	0x00000000
        /*00e0*/ 	.short	0x0003
        /*00e2*/ 	.short	0x0018
        /*00e4*/ 	.byte	0x00, 0xf5, 0x21, 0x00


	//----- nvinfo : EIATTR_KPARAM_INFO
	.align		4
.L_85:
        /*00e8*/ 	.byte	0x04, 0x17
        /*00ea*/ 	.short	(.L_87 - .L_86)
.L_86:
        /*00ec*/ 	.word	0x00000000
        /*00f0*/ 	.short	0x0002
        /*00f2*/ 	.short	0x0010
        /*00f4*/ 	.byte	0x00, 0xf5, 0x21, 0x00


	//----- nvinfo : EIATTR_KPARAM_INFO
	.align		4
.L_87:
        /*00f8*/ 	.byte	0x04, 0x17
        /*00fa*/ 	.short	(.L_89 - .L_88)
.L_88:
        /*00fc*/ 	.word	0x00000000
        /*0100*/ 	.short	0x0001
        /*0102*/ 	.short	0x0008
        /*0104*/ 	.byte	0x00, 0xf5, 0x21, 0x00


	//----- nvinfo : EIATTR_KPARAM_INFO
	.align		4
.L_89:
        /*0108*/ 	.byte	0x04, 0x17
        /*010a*/ 	.short	(.L_91 - .L_90)
.L_90:
        /*010c*/ 	.word	0x00000000
        /*0110*/ 	.short	0x0000
        /*0112*/ 	.short	0x0000
        /*0114*/ 	.byte	0x00, 0xf0, 0x21, 0x00


	//----- nvinfo : EIATTR_SPARSE_MMA_MASK
	.align		4
.L_91:
        /*0118*/ 	.byte	0x03, 0x50
        /*011a*/ 	.short	0x0000


	//----- nvinfo : EIATTR_MAXREG_COUNT
	.align		4
        /*011c*/ 	.byte	0x03, 0x1b
        /*011e*/ 	.short	0x00ff


	//----- nvinfo : EIATTR_MERCURY_ISA_VERSION
	.align		4
        /*0120*/ 	.byte	0x03, 0x5f
        /*0122*/ 	.short	0x0101


	//----- nvinfo : EIATTR_VRC_CTA_INIT_COUNT
	.align		4
        /*0124*/ 	.byte	0x02, 0x4a
	.zero		1
	.zero		1


	//----- nvinfo : EIATTR_EXIT_INSTR_OFFSETS
	.align		4
        /*0128*/ 	.byte	0x04, 0x1c
        /*012a*/ 	.short	(.L_93 - .L_92)


	//   ....[0]....
.L_92:
        /*012c*/ 	.word	0x00000080


	//   ....[1]....
        /*0130*/ 	.word	0x00000570


	//----- nvinfo : EIATTR_CRS_STACK_SIZE
	.align		4
.L_93:
        /*0134*/ 	.byte	0x04, 0x1e
        /*0136*/ 	.short	(.L_95 - .L_94)
.L_94:
        /*0138*/ 	.word	0x00000000


	//----- nvinfo : EIATTR_CBANK_PARAM_SIZE
	.align		4
.L_95:
        /*013c*/ 	.byte	0x03, 0x19
        /*013e*/ 	.short	0x0088


	//----- nvinfo : EIATTR_PARAM_CBANK
	.align		4
        /*0140*/ 	.byte	0x04, 0x0a
        /*0142*/ 	.short	(.L_97 - .L_96)
	.align		4
.L_96:
        /*0144*/ 	.word	index@(.nv.constant0._Z33FusedGetBounddingBoxesCoordKernelmPKfS0_S0_S0_S0_S0_S0_S0_PfS1_S1_S1_S1_S1_S1_S1_)
        /*0148*/ 	.short	0x0380
        /*014a*/ 	.short	0x0088


	//----- nvinfo : EIATTR_SW_WAR
	.align		4
.L_97:
        /*014c*/ 	.byte	0x04, 0x36
        /*014e*/ 	.short	(.L_99 - .L_98)
.L_98:
        /*0150*/ 	.word	0x00000008
.L_99:


//--------------------- .nv.callgraph             --------------------------
	.section	.nv.callgraph,"",@"SHT_CUDA_CALLGRAPH"
	.align	4
	.sectionentsize	8
	.align		4
        /*0000*/ 	.word	0x00000000
	.align		4
        /*0004*/ 	.word	0xffffffff
	.align		4
        /*0008*/ 	.word	0x00000000
	.align		4
        /*000c*/ 	.word	0xfffffffe
	.align		4
        /*0010*/ 	.word	0x00000000
	.align		4
        /*0014*/ 	.word	0xfffffffd
	.align		4
        /*0018*/ 	.word	0x00000000
	.align		4
        /*001c*/ 	.word	0xfffffffc


//--------------------- .text._Z37FusedGetBounddingBoxesCoordGradKernelmPKfS0_S0_S0_S0_S0_S0_S0_PfS1_S1_S1_S1_S1_S1_S1_ --------------------------
	.section	.text._Z37FusedGetBounddingBoxesCoordGradKernelmPKfS0_S0_S0_S0_S0_S0_S0_PfS1_S1_S1_S1_S1_S1_S1_,"ax",@progbits
	.align	128
        .global         _Z37FusedGetBounddingBoxesCoordGradKernelmPKfS0_S0_S0_S0_S0_S0_S0_PfS1_S1_S1_S1_S1_S1_S1_
        .type           _Z37FusedGetBounddingBoxesCoordGradKernelmPKfS0_S0_S0_S0_S0_S0_S0_PfS1_S1_S1_S1_S1_S1_S1_,@function
        .size           _Z37FusedGetBounddingBoxesCoordGradKernelmPKfS0_S0_S0_S0_S0_S0_S0_PfS1_S1_S1_S1_S1_S1_S1_,(.L_x_6 - _Z37FusedGetBounddingBoxesCoordGradKernelmPKfS0_S0_S0_S0_S0_S0_S0_PfS1_S1_S1_S1_S1_S1_S1_)
        .other          _Z37FusedGetBounddingBoxesCoordGradKernelmPKfS0_S0_S0_S0_S0_S0_S0_PfS1_S1_S1_S1_S1_S1_S1_,@"STO_CUDA_ENTRY STV_DEFAULT"
_Z37FusedGetBounddingBoxesCoordGradKernelmPKfS0_S0_S0_S0_S0_S0_S0_PfS1_S1_S1_S1_S1_S1_S1_:
.text._Z37FusedGetBounddingBoxesCoordGradKernelmPKfS0_S0_S0_S0_S0_S0_S0_PfS1_S1_S1_S1_S1_S1_S1_:
[----:B------:R-:W-:Y:S01]  /*0000*/  LDC R1, c[0x0][0x37c] ;  /* 0x0000df00ff017b82 */ /* 0x000fe20000000800 */
[----:B------:R-:W0:Y:S07]  /*0010*/  S2R R3, SR_TID.X ;  /* 0x0000000000037919 */ /* 0x000e2e0000002100 */
[----:B------:R-:W0:Y:S01]  /*0020*/  S2UR UR4, SR_CTAID.X ;  /* 0x00000000000479c3 */ /* 0x000e220000002500 */
[----:B------:R-:W1:Y:S07]  /*0030*/  LDCU.64 UR8, c[0x0][0x380] ;  /* 0x00007000ff0877ac */ /* 0x000e6e0008000a00 */
[----:B------:R-:W0:Y:S02]  /*0040*/  LDC R2, c[0x0][0x360] ;  /* 0x0000d800ff027b82 */ /* 0x000e240000000800 */
[----:B0-----:R-:W-:-:S05]  /*0050*/  IMAD R3, R2, UR4, R3 ;  /* 0x0000000402037c24 */ /* 0x001fca000f8e0203 */
[----:B-1----:R-:W-:-:S04]  /*0060*/  ISETP.GE.U32.AND P0, PT, R3, UR8, PT ;  /* 0x0000000803007c0c */ /* 0x002fc8000bf06070 */
[----:B------:R-:W-:-:S13]  /*0070*/  ISETP.GE.U32.AND.EX P0, PT, RZ, UR9, PT, P0 ;  /* 0x00000009ff007c0c */ /* 0x000fda000bf06100 */
[----:B------:R-:W-:Y:S05]  /*0080*/  @P0 EXIT ;  /* 0x000000000000094d */ /* 0x000fea0003800000 */
[----:B------:R-:W0:Y:S01]  /*0090*/  LDCU UR4, c[0x0][0x370] ;  /* 0x00006e00ff0477ac */ /* 0x000e220008000800 */
[----:B------:R-:W-:Y:S01]  /*00a0*/  BSSY.RECONVERGENT B0, `(.L_x_0) ;  /* 0x0000048000007945 */ /* 0x000fe20003800200 */
[----:B------:R-:W-:Y:S01]  /*00b0*/  IMAD.MOV.U32 R0, RZ, RZ, RZ ;  /* 0x000000ffff007224 */ /* 0x000fe200078e00ff */
[----:B------:R-:W1:Y:S01]  /*00c0*/  LDCU.64 UR6, c[0x0][0x358] ;  /* 0x00006b00ff0677ac */ /* 0x000e620008000a00 */
[----:B------:R-:W2:Y:S01]  /*00d0*/  LDCU.64 UR10, c[0x0][0x388] ;  /* 0x00007100ff0a77ac */ /* 0x000ea20008000a00 */
[----:B------:R-:W3:Y:S01]  /*00e0*/  LDCU.64 UR40, c[0x0][0x400] ;  /* 0x00008000ff2877ac */ /* 0x000ee20008000a00 */
[----:B------:R-:W4:Y:S01]  /*00f0*/  LDCU.128 UR12, c[0x0][0x390] ;  /* 0x00007200ff0c77ac */ /* 0x000f220008000c00 */
[----:B0-----:R-:W-:Y:S01]  /*0100*/  IMAD R2, R2, UR4, RZ ;  /* 0x0000000402027c24 */ /* 0x001fe2000f8e02ff */
[----:B------:R-:W0:Y:S01]  /*0110*/  LDCU.128 UR16, c[0x0][0x3a0] ;  /* 0x00007400ff1077ac */ /* 0x000e220008000c00 */
[----:B------:R-:W0:Y:S01]  /*0120*/  LDCU.128 UR20, c[0x0][0x3b0] ;  /* 0x00007600ff1477ac */ /* 0x000e220008000c00 */
[----:B------:R-:W0:Y:S01]  /*0130*/  LDCU.128 UR24, c[0x0][0x3c0] ;  /* 0x00007800ff1877ac */ /* 0x000e220008000c00 */
[----:B------:R-:W0:Y:S01]  /*0140*/  LDCU.128 UR28, c[0x0][0x3d0] ;  /* 0x00007a00ff1c77ac */ /* 0x000e220008000c00 */
[----:B------:R-:W0:Y:S01]  /*0150*/  LDCU.128 UR32, c[0x0][0x3e0] ;  /* 0x00007c00ff2077ac */ /* 0x000e220008000c00 */
[----:B-1234-:R-:W0:Y:S02]  /*0160*/  LDCU.128 UR36, c[0x0][0x3f0] ;  /* 0x00007e00ff2477ac */ /* 0x01ee240008000c00 */
.L_x_1:
[C---:B------:R-:W-:Y:S01]  /*0170*/  IMAD.SHL.U32 R4, R3.reuse, 0x4, RZ ;  /* 0x0000000403047824 */ /* 0x040fe200078e00ff */
[----:B------:R-:W-:-:S04]  /*0180*/  SHF.L.U64.HI R5, R3, 0x2, R0 ;  /* 0x0000000203057819 */ /* 0x000fc80000010200 */
[C---:B------:R-:W-:Y:S02]  /*0190*/  IADD3 R12, P0, PT, R4.reuse, UR10, RZ ;  /* 0x0000000a040c7c10 */ /* 0x040fe4000ff1e0ff */
[C---:B------:R-:W-:Y:S02]  /*01a0*/  IADD3 R14, P1, PT, R4.reuse, UR12, RZ ;  /* 0x0000000c040e7c10 */ /* 0x040fe4000ff3e0ff */
[C---:B------:R-:W-:Y:S02]  /*01b0*/  IADD3.X R13, PT, PT, R5.reuse, UR11, RZ, P0, !PT ;  /* 0x0000000b050d7c10 */ /* 0x040fe400087fe4ff */
[C---:B------:R-:W-:Y:S02]  /*01c0*/  IADD3 R16, P0, PT, R4.reuse, UR14, RZ ;  /* 0x0000000e04107c10 */ /* 0x040fe4000ff1e0ff */
[----:B------:R-:W-:Y:S01]  /*01d0*/  IADD3.X R15, PT, PT, R5, UR13, RZ, P1, !PT ;  /* 0x0000000d050f7c10 */ /* 0x000fe20008ffe4ff */
[----:B------:R1:W2:Y:S01]  /*01e0*/  LDG.E R20, desc[UR6][R12.64] ;  /* 0x000000060c147981 */ /* 0x0002a2000c1e1900 */
[----:B0-----:R-:W-:-:S02]  /*01f0*/  IADD3 R18, P1, PT, R4, UR16, RZ ;  /* 0x0000001004127c10 */ /* 0x001fc4000ff3e0ff */
[C---:B------:R-:W-:Y:S02]  /*0200*/  IADD3.X R17, PT, PT, R5.reuse, UR15, RZ, P0, !PT ;  /* 0x0000000f05117c10 */ /* 0x040fe400087fe4ff */
[C---:B------:R-:W-:Y:S01]  /*0210*/  IADD3 R6, P0, PT, R4.reuse, UR18, RZ ;  /* 0x0000001204067c10 */ /* 0x040fe2000ff1e0ff */
[----:B------:R-:W2:Y:S01]  /*0220*/  LDG.E R15, desc[UR6][R14.64] ;  /* 0x000000060e0f7981 */ /* 0x000ea2000c1e1900 */
[C---:B------:R-:W-:Y:S02]  /*0230*/  IADD3.X R19, PT, PT, R5.reuse, UR17, RZ, P1, !PT ;  /* 0x0000001105137c10 */ /* 0x040fe40008ffe4ff */
[C---:B------:R-:W-:Y:S01]  /*0240*/  IADD3 R10, P1, PT, R4.reuse, UR20, RZ ;  /* 0x00000014040a7c10 */ /* 0x040fe2000ff3e0ff */
[----:B------:R-:W3:Y:S01]  /*0250*/  LDG.E R16, desc[UR6][R16.64] ;  /* 0x0000000610107981 */ /* 0x000ee2000c1e1900 */
[C---:B------:R-:W-:Y:S02]  /*0260*/  IADD3.X R7, PT, PT, R5.reuse, UR19, RZ, P0, !PT ;  /* 0x0000001305077c10 */ /* 0x040fe400087fe4ff */
[----:B-1----:R-:W-:Y:S01]  /*0270*/  IADD3 R12, P0, PT, R4, UR24, RZ ;  /* 0x00000018040c7c10 */ /* 0x002fe2000ff1e0ff */
[----:B------:R0:W3:Y:S01]  /*0280*/  LDG.E R19, desc[UR6][R18.64] ;  /* 0x0000000612137981 */ /* 0x0000e2000c1e1900 */
[----:B------:R-:W-:-:S02]  /*0290*/  IADD3.X R11, PT, PT, R5, UR21, RZ, P1, !PT ;  /* 0x00000015050b7c10 */ /* 0x000fc40008ffe4ff */
[C---:B------:R-:W-:Y:S01]  /*02a0*/  IADD3 R8, P2, PT, R4.reuse, UR22, RZ ;  /* 0x0000001604087c10 */ /* 0x040fe2000ff5e0ff */
[----:B------:R-:W4:Y:S01]  /*02b0*/  LDG.E R6, desc[UR6][R6.64] ;  /* 0x0000000606067981 */ /* 0x000f22000c1e1900 */
[C---:B------:R-:W-:Y:S02]  /*02c0*/  IADD3.X R13, PT, PT, R5.reuse, UR25, RZ, P0, !PT ;  /* 0x00000019050d7c10 */ /* 0x040fe400087fe4ff */
[----:B------:R-:W-:Y:S01]  /*02d0*/  IADD3.X R9, PT, PT, R5, UR23, RZ, P2, !PT ;  /* 0x0000001705097c10 */ /* 0x000fe200097fe4ff */
[----:B------:R-:W4:Y:S04]  /*02e0*/  LDG.E R11, desc[UR6][R10.64] ;  /* 0x000000060a0b7981 */ /* 0x000f28000c1e1900 */
[----:B------:R-:W5:Y:S04]  /*02f0*/  LDG.E R8, desc[UR6][R8.64] ;  /* 0x0000000608087981 */ /* 0x000f68000c1e1900 */
[----:B------:R-:W5:Y:S01]  /*0300*/  LDG.E R13, desc[UR6][R12.64] ;  /* 0x000000060c0d7981 */ /* 0x000f62000c1e1900 */
[----:B0-----:R-:W-:-:S02]  /*0310*/  IADD3 R18, P1, PT, R4, UR28, RZ ;  /* 0x0000001c04127c10 */ /* 0x001fc4000ff3e0ff */
[----:B------:R-:W-:Y:S01]  /*0320*/  IADD3 R14, P0, PT, R4, UR26, RZ ;  /* 0x0000001a040e7c10 */ /* 0x000fe2000ff1e0ff */
[----:B--2---:R-:W-:-:S03]  /*0330*/  FADD R21, R20, R15 ;  /* 0x0000000f14157221 */ /* 0x004fc60000000000 */
[C---:B------:R-:W-:Y:S01]  /*0340*/  IADD3.X R15, PT, PT, R5.reuse, UR27, RZ, P0, !PT ;  /* 0x0000001b050f7c10 */ /* 0x040fe200087fe4ff */
[----:B---3--:R-:W-:Y:S01]  /*0350*/  FADD R23, R16, R19 ;  /* 0x0000001310177221 */ /* 0x008fe20000000000 */
[C---:B------:R-:W-:Y:S02]  /*0360*/  IADD3.X R19, PT, PT, R5.reuse, UR29, RZ, P1, !PT ;  /* 0x0000001d05137c10 */ /* 0x040fe40008ffe4ff */
[----:B------:R-:W-:Y:S01]  /*0370*/  IADD3 R16, P2, PT, R4, UR30, RZ ;  /* 0x0000001e04107c10 */ /* 0x000fe2000ff5e0ff */
[----:B----4-:R-:W-:Y:S01]  /*0380*/  FADD R25, R6, R11 ;  /* 0x0000000b06197221 */ /* 0x010fe20000000000 */
[----:B------:R-:W-:Y:S02]  /*0390*/  IADD3 R6, P1, PT, R4, UR32, RZ ;  /* 0x0000002004067c10 */ /* 0x000fe4000ff3e0ff */
[C---:B------:R-:W-:Y:S02]  /*03a0*/  IADD3.X R17, PT, PT, R5.reuse, UR31, RZ, P2, !PT ;  /* 0x0000001f05117c10 */ /* 0x040fe400097fe4ff */
[----:B------:R-:W-:Y:S01]  /*03b0*/  IADD3.X R7, PT, PT, R5, UR33, RZ, P1, !PT ;  /* 0x0000002105077c10 */ /* 0x000fe20008ffe4ff */
[----:B-----5:R-:W-:Y:S01]  /*03c0*/  FADD R27, R8, R13 ;  /* 0x0000000d081b7221 */ /* 0x020fe20000000000 */
[----:B------:R-:W-:-:S02]  /*03d0*/  IADD3 R8, P0, PT, R4, UR34, RZ ;  /* 0x0000002204087c10 */ /* 0x000fc4000ff1e0ff */
[C---:B------:R-:W-:Y:S02]  /*03e0*/  IADD3 R10, P1, PT, R4.reuse, UR36, RZ ;  /* 0x00000024040a7c10 */ /* 0x040fe4000ff3e0ff */
[C---:B------:R-:W-:Y:S02]  /*03f0*/  IADD3 R12, P2, PT, R4.reuse, UR38, RZ ;  /* 0x00000026040c7c10 */ /* 0x040fe4000ff5e0ff */
[----:B------:R-:W-:Y:S01]  /*0400*/  IADD3 R4, P3, PT, R4, UR40, RZ ;  /* 0x0000002804047c10 */ /* 0x000fe2000ff7e0ff */
[----:B------:R1:W-:Y:S01]  /*0410*/  STG.E desc[UR6][R14.64], R21 ;  /* 0x000000150e007986 */ /* 0x0003e2000c101906 */
[C---:B------:R-:W-:Y:S02]  /*0420*/  IADD3.X R9, PT, PT, R5.reuse, UR35, RZ, P0, !PT ;  /* 0x0000002305097c10 */ /* 0x040fe400087fe4ff */
[C---:B------:R-:W-:Y:S01]  /*0430*/  IADD3.X R11, PT, PT, R5.reuse, UR37, RZ, P1, !PT ;  /* 0x00000025050b7c10 */ /* 0x040fe20008ffe4ff */
[----:B------:R1:W-:Y:S01]  /*0440*/  STG.E desc[UR6][R18.64], R23 ;  /* 0x0000001712007986 */ /* 0x0003e2000c101906 */
[----:B------:R-:W-:-:S02]  /*0450*/  IADD3.X R13, PT, PT, R5, UR39, RZ, P2, !PT ;  /* 0x00000027050d7c10 */ /* 0x000fc400097fe4ff */
[----:B------:R-:W-:Y:S01]  /*0460*/  IADD3.X R5, PT, PT, R5, UR41, RZ, P3, !PT ;  /* 0x0000002905057c10 */ /* 0x000fe20009ffe4ff */
[----:B------:R1:W-:Y:S01]  /*0470*/  STG.E desc[UR6][R16.64], RZ ;  /* 0x000000ff10007986 */ /* 0x0003e2000c101906 */
[----:B------:R-:W-:-:S03]  /*0480*/  IADD3 R3, P0, PT, R2, R3, RZ ;  /* 0x0000000302037210 */ /* 0x000fc60007f1e0ff */
[----:B------:R1:W-:Y:S04]  /*0490*/  STG.E desc[UR6][R6.64], RZ ;  /* 0x000000ff06007986 */ /* 0x0003e8000c101906 */
[----:B------:R1:W-:Y:S01]  /*04a0*/  STG.E desc[UR6][R8.64], R25 ;  /* 0x0000001908007986 */ /* 0x0003e2000c101906 */
[----:B------:R-:W-:-:S03]  /*04b0*/  IMAD.X R0, RZ, RZ, R0, P0 ;  /* 0x000000ffff007224 */ /* 0x000fc600000e0600 */
[----:B------:R1:W-:Y:S01]  /*04c0*/  STG.E desc[UR6][R10.64], R27 ;  /* 0x0000001b0a007986 */ /* 0x0003e2000c101906 */
[----:B------:R-:W-:-:S03]  /*04d0*/  ISETP.GE.U32.AND P0, PT, R3, UR8, PT ;  /* 0x0000000803007c0c */ /* 0x000fc6000bf06070 */
[----:B------:R1:W-:Y:S04]  /*04e0*/  STG.E desc[UR6][R12.64], RZ ;  /* 0x000000ff0c007986 */ /* 0x0003e8000c101906 */
[----:B------:R1:W-:Y:S01]  /*04f0*/  STG.E desc[UR6][R4.64], RZ ;  /* 0x000000ff04007986 */ /* 0x0003e2000c101906 */
[----:B------:R-:W-:-:S13]  /*0500*/  ISETP.GE.U32.AND.EX P0, PT, R0, UR9, PT, P0 ;  /* 0x0000000900007c0c */ /* 0x000fda000bf06100 */
[----:B-1----:R-:W-:Y:S05]  /*0510*/  @!P0 BRA `(.L_x_1) ;  /* 0xfffffffc00148947 */ /* 0x002fea000383ffff */
[----:B------:R-:W-:Y:S05]  /*0520*/  BSYNC.RECONVERGENT B0 ;  /* 0x0000000000007941 */ /* 0x000fea0003800200 */
.L_x_0:
[----:B------:R-:W-:Y:S05]  /*0530*/  EXIT ;  /* 0x000000000000794d */ /* 0x000fea0003800000 */
.L_x_2:
[----:B------:R-:W-:-:S00]  /*0540*/  BRA `(.L_x_2) ;  /* 0xfffffffc00fc7947 */ /* 0x000fc0000383ffff */
[----:B------:R-:W-:-:S00]  /*0550*/  NOP ;  /* 0x0000000000007918 */ /* 0x000fc00000000000 */
        /* <DEDUP_REMOVED lines=10> */
.L_x_6:


//--------------------- .text._Z33FusedGetBounddingBoxesCoordKernelmPKfS0_S0_S0_S0_S0_S0_S0_PfS1_S1_S1_S1_S1_S1_S1_ --------------------------
	.section	.text._Z33FusedGetBounddingBoxesCoordKernelmPKfS0_S0_S0_S0_S0_S0_S0_PfS1_S1_S1_S1_S1_S1_S1_,"ax",@progbits
	.align	128
        .global         _Z33FusedGetBounddingBoxesCoordKernelmPKfS0_S0_S0_S0_S0_S0_S0_PfS1_S1_S1_S1_S1_S1_S1_
        .type           _Z33FusedGetBounddingBoxesCoordKernelmPKfS0_S0_S0_S0_S0_S0_S0_PfS1_S1_S1_S1_S1_S1_S1_,@function
        .size           _Z33FusedGetBounddingBoxesCoordKernelmPKfS0_S0_S0_S0_S0_S0_S0_PfS1_S1_S1_S1_S1_S1_S1_,(.L_x_7 - _Z33FusedGetBounddingBoxesCoordKernelmPKfS0_S0_S0_S0_S0_S0_S0_PfS1_S1_S1_S1_S1_S1_S1_)
        .other          _Z33FusedGetBounddingBoxesCoordKernelmPKfS0_S0_S0_S0_S0_S0_S0_PfS1_S1_S1_S1_S1_S1_S1_,@"STO_CUDA_ENTRY STV_DEFAULT"
_Z33FusedGetBounddingBoxesCoordKernelmPKfS0_S0_S0_S0_S0_S0_S0_PfS1_S1_S1_S1_S1_S1_S1_:
.text._Z33FusedGetBounddingBoxesCoordKernelmPKfS0_S0_S0_S0_S0_S0_S0_PfS1_S1_S1_S1_S1_S1_S1_:
        /* <DEDUP_REMOVED lines=23> */
.L_x_4:
[C---:B------:R-:W-:Y:S01]  /*0170*/  IMAD.SHL.U32 R4, R3.reuse, 0x4, RZ ;  /* 0x0000000403047824 */ /* 0x040fe200078e00ff */
[----:B------:R-:W-:-:S04]  /*0180*/  SHF.L.U64.HI R20, R3, 0x2, R0 ;  /* 0x0000000203147819 */ /* 0x000fc80000010200 */
[C---:B-1----:R-:W-:Y:S02]  /*0190*/  IADD3 R8, P0, PT, R4.reuse, UR22, RZ ;  /* 0x0000001604087c10 */ /* 0x042fe4000ff1e0ff */
[----:B0-----:R-:W-:Y:S02]  /*01a0*/  IADD3 R14, P1, PT, R4, UR12, RZ ;  /* 0x0000000c040e7c10 */ /* 0x001fe4000ff3e0ff */
[----:B------:R-:W-:Y:S02]  /*01b0*/  IADD3.X R9, PT, PT, R20, UR23, RZ, P0, !PT ;  /* 0x0000001714097c10 */ /* 0x000fe400087fe4ff */
[----:B------:R-:W-:Y:S02]  /*01c0*/  IADD3 R16, P0, PT, R4, UR26, RZ ;  /* 0x0000001a04107c10 */ /* 0x000fe4000ff1e0ff */
[----:B------:R-:W-:Y:S01]  /*01d0*/  IADD3.X R15, PT, PT, R20, UR13, RZ, P1, !PT ;  /* 0x0000000d140f7c10 */ /* 0x000fe20008ffe4ff */
[----:B------:R0:W2:Y:S01]  /*01e0*/  LDG.E R21, desc[UR6][R8.64] ;  /* 0x0000000608157981 */ /* 0x0000a2000c1e1900 */
[----:B------:R-:W-:-:S02]  /*01f0*/  IADD3 R18, P1, PT, R4, UR10, RZ ;  /* 0x0000000a04127c10 */ /* 0x000fc4000ff3e0ff */
[----:B------:R-:W-:Y:S01]  /*0200*/  IADD3.X R17, PT, PT, R20, UR27, RZ, P0, !PT ;  /* 0x0000001b14117c10 */ /* 0x000fe200087fe4ff */
[----:B------:R-:W3:Y:S01]  /*0210*/  LDG.E R14, desc[UR6][R14.64] ;  /* 0x000000060e0e7981 */ /* 0x000ee2000c1e1900 */
[----:B------:R-:W-:Y:S02]  /*0220*/  IADD3 R6, P0, PT, R4, UR20, RZ ;  /* 0x0000001404067c10 */ /* 0x000fe4000ff1e0ff */
[----:B------:R-:W-:Y:S01]  /*0230*/  IADD3.X R19, PT, PT, R20, UR11, RZ, P1, !PT ;  /* 0x0000000b14137c10 */ /* 0x000fe20008ffe4ff */
[----:B------:R1:W4:Y:S01]  /*0240*/  LDG.E R5, desc[UR6][R16.64] ;  /* 0x0000000610057981 */ /* 0x000322000c1e1900 */
[----:B------:R-:W-:Y:S02]  /*0250*/  IADD3 R10, P1, PT, R4, UR14, RZ ;  /* 0x0000000e040a7c10 */ /* 0x000fe4000ff3e0ff */
[----:B------:R-:W-:Y:S01]  /*0260*/  IADD3.X R7, PT, PT, R20, UR21, RZ, P0, !PT ;  /* 0x0000001514077c10 */ /* 0x000fe200087fe4ff */
[----:B------:R-:W2:Y:S01]  /*0270*/  LDG.E R18, desc[UR6][R18.64] ;  /* 0x0000000612127981 */ /* 0x000ea2000c1e1900 */
[----:B0-----:R-:W-:-:S02]  /*0280*/  IADD3 R8, P2, PT, R4, UR24, RZ ;  /* 0x0000001804087c10 */ /* 0x001fc4000ff5e0ff */
[----:B------:R-:W-:Y:S02]  /*0290*/  IADD3 R12, P0, PT, R4, UR16, RZ ;  /* 0x00000010040c7c10 */ /* 0x000fe4000ff1e0ff */
[C---:B------:R-:W-:Y:S01]  /*02a0*/  IADD3.X R11, PT, PT, R20.reuse, UR15, RZ, P1, !PT ;  /* 0x0000000f140b7c10 */ /* 0x040fe20008ffe4ff */
[----:B------:R0:W3:Y:S01]  /*02b0*/  LDG.E R7, desc[UR6][R6.64] ;  /* 0x0000000606077981 */ /* 0x0000e2000c1e1900 */
[C---:B------:R-:W-:Y:S02]  /*02c0*/  IADD3.X R9, PT, PT, R20.reuse, UR25, RZ, P2, !PT ;  /* 0x0000001914097c10 */ /* 0x040fe400097fe4ff */
[----:B------:R-:W-:Y:S01]  /*02d0*/  IADD3.X R13, PT, PT, R20, UR17, RZ, P0, !PT ;  /* 0x00000011140d7c10 */ /* 0x000fe200087fe4ff */
[----:B------:R-:W4:Y:S04]  /*02e0*/  LDG.E R10, desc[UR6][R10.64] ;  /* 0x000000060a0a7981 */ /* 0x000f28000c1e1900 */
[----:B------:R-:W5:Y:S04]  /*02f0*/  LDG.E R12, desc[UR6][R12.64] ;  /* 0x000000060c0c7981 */ /* 0x000f68000c1e1900 */
[----:B------:R-:W5:Y:S01]  /*0300*/  LDG.E R9, desc[UR6][R8.64] ;  /* 0x0000000608097981 */ /* 0x000f62000c1e1900 */
[----:B-1----:R-:W-:-:S02]  /*0310*/  IADD3 R16, P1, PT, R4, UR30, RZ ;  /* 0x0000001e04107c10 */ /* 0x002fc4000ff3e0ff */
[----:B------:R-:W-:Y:S02]  /*0320*/  IADD3 R26, P3, PT, R4, UR40, RZ ;  /* 0x00000028041a7c10 */ /* 0x000fe4000ff7e0ff */
[----:B------:R-:W-:Y:S02]  /*0330*/  IADD3.X R17, PT, PT, R20, UR31, RZ, P1, !PT ;  /* 0x0000001f14117c10 */ /* 0x000fe40008ffe4ff */
[----:B0-----:R-:W-:Y:S02]  /*0340*/  IADD3 R6, P1, PT, R4, UR32, RZ ;  /* 0x0000002004067c10 */ /* 0x001fe4000ff3e0ff */
[----:B------:R-:W-:Y:S01]  /*0350*/  IADD3.X R27, PT, PT, R20, UR41, RZ, P3, !PT ;  /* 0x00000029141b7c10 */ /* 0x000fe20009ffe4ff */
[C-C-:B--2---:R-:W-:Y:S01]  /*0360*/  FFMA R29, R21.reuse, -0.5, R18.reuse ;  /* 0xbf000000151d7823 */ /* 0x144fe20000000012 */
[----:B------:R-:W-:Y:S01]  /*0370*/  FFMA R21, R21, 0.5, R18 ;  /* 0x3f00000015157823 */ /* 0x000fe20000000012 */
[C-C-:B---3--:R-:W-:Y:S01]  /*0380*/  FFMA R28, R14.reuse, -0.5, R7.reuse ;  /* 0xbf0000000e1c7823 */ /* 0x148fe20000000007 */
[----:B------:R-:W-:Y:S01]  /*0390*/  FFMA R19, R14, 0.5, R7 ;  /* 0x3f0000000e137823 */ /* 0x000fe20000000007 */
[C---:B------:R-:W-:Y:S01]  /*03a0*/  IADD3 R14, P0, PT, R4.reuse, UR18, RZ ;  /* 0x00000012040e7c10 */ /* 0x040fe2000ff1e0ff */
[C-C-:B----4-:R-:W-:Y:S01]  /*03b0*/  FFMA R18, R5.reuse, -0.5, R10.reuse ;  /* 0xbf00000005127823 */ /* 0x150fe2000000000a */
[----:B------:R-:W-:Y:S01]  /*03c0*/  FFMA R5, R5, 0.5, R10 ;  /* 0x3f00000005057823 */ /* 0x000fe2000000000a */
[----:B------:R-:W-:-:S02]  /*03d0*/  IADD3 R10, P2, PT, R4, UR28, RZ ;  /* 0x0000001c040a7c10 */ /* 0x000fc4000ff5e0ff */
[C---:B------:R-:W-:Y:S02]  /*03e0*/  IADD3.X R15, PT, PT, R20.reuse, UR19, RZ, P0, !PT ;  /* 0x00000013140f7c10 */ /* 0x040fe400087fe4ff */
[----:B------:R-:W-:Y:S01]  /*03f0*/  IADD3.X R7, PT, PT, R20, UR33, RZ, P1, !PT ;  /* 0x0000002114077c10 */ /* 0x000fe20008ffe4ff */
[C-C-:B-----5:R-:W-:Y:S01]  /*0400*/  FFMA R8, R12.reuse, -0.5, R9.reuse ;  /* 0xbf0000000c087823 */ /* 0x160fe20000000009 */
[----:B------:R-:W-:Y:S01]  /*0410*/  FFMA R9, R12, 0.5, R9 ;  /* 0x3f0000000c097823 */ /* 0x000fe20000000009 */
[----:B------:R-:W-:Y:S01]  /*0420*/  IADD3 R12, P0, PT, R4, UR34, RZ ;  /* 0x00000022040c7c10 */ /* 0x000fe2000ff1e0ff */
[----:B------:R1:W-:Y:S01]  /*0430*/  STG.E desc[UR6][R14.64], R29 ;  /* 0x0000001d0e007986 */ /* 0x0003e2000c101906 */
[----:B------:R-:W-:Y:S02]  /*0440*/  IADD3.X R11, PT, PT, R20, UR29, RZ, P2, !PT ;  /* 0x0000001d140b7c10 */ /* 0x000fe400097fe4ff */
[C---:B------:R-:W-:Y:S01]  /*0450*/  IADD3 R22, P1, PT, R4.reuse, UR38, RZ ;  /* 0x0000002604167c10 */ /* 0x040fe2000ff3e0ff */
[----:B------:R1:W-:Y:S01]  /*0460*/  STG.E desc[UR6][R16.64], R21 ;  /* 0x0000001510007986 */ /* 0x0003e2000c101906 */
[----:B------:R-:W-:-:S02]  /*0470*/  IADD3 R24, P2, PT, R4, UR36, RZ ;  /* 0x0000002404187c10 */ /* 0x000fc4000ff5e0ff */
[C---:B------:R-:W-:Y:S01]  /*0480*/  IADD3.X R13, PT, PT, R20.reuse, UR35, RZ, P0, !PT ;  /* 0x00000023140d7c10 */ /* 0x040fe200087fe4ff */
[----:B------:R1:W-:Y:S01]  /*0490*/  STG.E desc[UR6][R10.64], R28 ;  /* 0x0000001c0a007986 */ /* 0x0003e2000c101906 */
[C---:B------:R-:W-:Y:S02]  /*04a0*/  IADD3.X R23, PT, PT, R20.reuse, UR39, RZ, P1, !PT ;  /* 0x0000002714177c10 */ /* 0x040fe40008ffe4ff */
[----:B------:R-:W-:Y:S01]  /*04b0*/  IADD3.X R25, PT, PT, R20, UR37, RZ, P2, !PT ;  /* 0x0000002514197c10 */ /* 0x000fe200097fe4ff */
[----:B------:R1:W-:Y:S01]  /*04c0*/  STG.E desc[UR6][R6.64], R19 ;  /* 0x0000001306007986 */ /* 0x0003e2000c101906 */
[----:B------:R-:W-:-:S03]  /*04d0*/  IADD3 R3, P0, PT, R2, R3, RZ ;  /* 0x0000000302037210 */ /* 0x000fc60007f1e0ff */
[----:B------:R1:W-:Y:S02]  /*04e0*/  STG.E desc[UR6][R12.64], R18 ;  /* 0x000000120c007986 */ /* 0x0003e4000c101906 */
[----:B------:R-:W-:Y:S01]  /*04f0*/  IMAD.X R0, RZ, RZ, R0, P0 ;  /* 0x000000ffff007224 */ /* 0x000fe200000e0600 */
[----:B------:R-:W-:Y:S01]  /*0500*/  ISETP.GE.U32.AND P0, PT, R3, UR8, PT ;  /* 0x0000000803007c0c */ /* 0x000fe2000bf06070 */
[----:B------:R1:W-:Y:S03]  /*0510*/  STG.E desc[UR6][R22.64], R5 ;  /* 0x0000000516007986 */ /* 0x0003e6000c101906 */
[----:B------:R-:W-:Y:S01]  /*0520*/  ISETP.GE.U32.AND.EX P0, PT, R0, UR9, PT, P0 ;  /* 0x0000000900007c0c */ /* 0x000fe2000bf06100 */
[----:B------:R1:W-:Y:S04]  /*0530*/  STG.E desc[UR6][R24.64], R8 ;  /* 0x0000000818007986 */ /* 0x0003e8000c101906 */
[----:B------:R1:W-:Y:S08]  /*0540*/  STG.E desc[UR6][R26.64], R9 ;  /* 0x000000091a007986 */ /* 0x0003f0000c101906 */
[----:B------:R-:W-:Y:S05]  /*0550*/  @!P0 BRA `(.L_x_4) ;  /* 0xfffffffc00048947 */ /* 0x000fea000383ffff */
[----:B------:R-:W-:Y:S05]  /*0560*/  BSYNC.RECONVERGENT B0 ;  /* 0x0000000000007941 */ /* 0x000fea0003800200 */
.L_x_3:
[----:B------:R-:W-:Y:S05]  /*0570*/  EXIT ;  /* 0x000000000000794d */ /* 0x000fea0003800000 */
.L_x_5:
        /* <DEDUP_REMOVED lines=16> */
.L_x_7:


//--------------------- .nv.shared.reserved.0     --------------------------
	.section	.nv.shared.reserved.0,"aw",@nobits
	.weak		__nv_reservedSMEM_offset_0_alias
	.size		__nv_reservedSMEM_offset_0_alias, 0, 64
	.other		__nv_reservedSMEM_offset_0_alias,@"STO_CUDA_RESERVED_SHARED STV_DEFAULT"
__nv_reservedSMEM_offset_0_alias:
	.zero		0
	.zero		64


//--------------------- .nv.constant0._Z37FusedGetBounddingBoxesCoordGradKernelmPKfS0_S0_S0_S0_S0_S0_S0_PfS1_S1_S1_S1_S1_S1_S1_ --------------------------
	.section	.nv.constant0._Z37FusedGetBounddingBoxesCoordGradKernelmPKfS0_S0_S0_S0_S0_S0_S0_PfS1_S1_S1_S1_S1_S1_S1_,"a",@progbits
	.sectionflags	@""
	.align	4
.nv.constant0._Z37FusedGetBounddingBoxesCoordGradKernelmPKfS0_S0_S0_S0_S0_S0_S0_PfS1_S1_S1_S1_S1_S1_S1_:
	.zero		1032


//--------------------- .nv.constant0._Z33FusedGetBounddingBoxesCoordKernelmPKfS0_S0_S0_S0_S0_S0_S0_PfS1_S1_S1_S1_S1_S1_S1_ --------------------------
	.section	.nv.constant0._Z33FusedGetBounddingBoxesCoordKernelmPKfS0_S0_S0_S0_S0_S0_S0_PfS1_S1_S1_S1_S1_S1_S1_,"a",@progbits
	.sectionflags	@""
	.align	4
.nv.constant0._Z33FusedGetBounddingBoxesCoordKernelmPKfS0_S0_S0_S0_S0_S0_S0_PfS1_S1_S1_S1_S1_S1_S1_:
	.zero		1032


//--------------------- SYMBOLS --------------------------

	.type		.nv.reservedSmem.offset0,@object
	.size		.nv.reservedSmem.offset0,0x4
